	.headerflags	@"EF_CUDA_TEXMODE_UNIFIED EF_CUDA_64BIT_ADDRESS EF_CUDA_ACCELERATORS EF_CUDA_SM90 EF_CUDA_VIRTUAL_SM(EF_CUDA_SM90)"
	.elftype	@"ET_EXEC"


//--------------------- .nv.info                  --------------------------
	.section	.nv.info,"",@"SHT_CUDA_INFO"
	.align	4


	//----- nvinfo : EIATTR_REGCOUNT
	.align		4
        /*0000*/ 	.byte	0x04, 0x2f
        /*0002*/ 	.short	(.L_1 - .L_0)
	.align		4
.L_0:
        /*0004*/ 	.word	index@(triton_poi_fused_convolution_max_pool2d_with_indices_relu_22)
        /*0008*/ 	.word	0x00000010


	//----- nvinfo : EIATTR_MIN_STACK_SIZE
	.align		4
.L_1:
        /*000c*/ 	.byte	0x04, 0x12
        /*000e*/ 	.short	(.L_3 - .L_2)
	.align		4
.L_2:
        /*0010*/ 	.word	index@(triton_poi_fused_convolution_max_pool2d_with_indices_relu_22)
        /*0014*/ 	.word	0x00000000


	//----- nvinfo : EIATTR_FRAME_SIZE
	.align		4
.L_3:
        /*0018*/ 	.byte	0x04, 0x11
        /*001a*/ 	.short	(.L_5 - .L_4)
	.align		4
.L_4:
        /*001c*/ 	.word	index@(triton_poi_fused_convolution_max_pool2d_with_indices_relu_22)
        /*0020*/ 	.word	0x00000000


	//----- nvinfo : EIATTR_MIN_STACK_SIZE
	.align		4
.L_5:
        /*0024*/ 	.byte	0x04, 0x12
        /*0026*/ 	.short	(.L_7 - .L_6)
	.align		4
.L_6:
        /*0028*/ 	.word	index@(triton_poi_fused_convolution_max_pool2d_with_indices_relu_22)
        /*002c*/ 	.word	0x00000000
.L_7:


//--------------------- .nv.info.triton_poi_fused_convolution_max_pool2d_with_indices_relu_22 --------------------------
	.section	.nv.info.triton_poi_fused_convolution_max_pool2d_with_indices_relu_22,"",@"SHT_CUDA_INFO"
	.sectionflags	@""
	.align	4


	//----- nvinfo : EIATTR_CUDA_API_VERSION
	.align		4
        /*0000*/ 	.byte	0x04, 0x37
        /*0002*/ 	.short	(.L_9 - .L_8)
.L_8:
        /*0004*/ 	.word	0x0000007c


	//----- nvinfo : EIATTR_KPARAM_INFO
	.align		4
.L_9:
        /*0008*/ 	.byte	0x04, 0x17
        /*000a*/ 	.short	(.L_11 - .L_10)
.L_10:
        /*000c*/ 	.word	0x00000000
        /*0010*/ 	.short	0x0004
        /*0012*/ 	.short	0x001c
        /*0014*/ 	.byte	0x00, 0xf0, 0x11, 0x00


	//----- nvinfo : EIATTR_KPARAM_INFO
	.align		4
.L_11:
        /*0018*/ 	.byte	0x04, 0x17
        /*001a*/ 	.short	(.L_13 - .L_12)
.L_12:
        /*001c*/ 	.word	0x00000000
        /*0020*/ 	.short	0x0003
        /*0022*/ 	.short	0x0018
        /*0024*/ 	.byte	0x00, 0xf0, 0x11, 0x00


	//----- nvinfo : EIATTR_KPARAM_INFO
	.align		4
.L_13:
        /*0028*/ 	.byte	0x04, 0x17
        /*002a*/ 	.short	(.L_15 - .L_14)
.L_14:
        /*002c*/ 	.word	0x00000000
        /*0030*/ 	.short	0x0002
        /*0032*/ 	.short	0x0010
        /*0034*/ 	.byte	0x00, 0xf4, 0x21, 0x00


	//----- nvinfo : EIATTR_KPARAM_INFO
	.align		4
.L_15:
        /*0038*/ 	.byte	0x04, 0x17
        /*003a*/ 	.short	(.L_17 - .L_16)
.L_16:
        /*003c*/ 	.word	0x00000000
        /*0040*/ 	.short	0x0001
        /*0042*/ 	.short	0x0008
        /*0044*/ 	.byte	0x00, 0xf4, 0x21, 0x00


	//----- nvinfo : EIATTR_KPARAM_INFO
	.align		4
.L_17:
        /*0048*/ 	.byte	0x04, 0x17
        /*004a*/ 	.short	(.L_19 - .L_18)
.L_18:
        /*004c*/ 	.word	0x00000000
        /*0050*/ 	.short	0x0000
        /*0052*/ 	.short	0x0000
        /*0054*/ 	.byte	0x00, 0xf4, 0x21, 0x00


	//----- nvinfo : EIATTR_SPARSE_MMA_MASK
	.align		4
.L_19:
        /*0058*/ 	.byte	0x03, 0x50
        /*005a*/ 	.short	0x0000


	//----- nvinfo : EIATTR_MAXREG_COUNT
	.align		4
        /*005c*/ 	.byte	0x03, 0x1b
        /*005e*/ 	.short	0x00ff


	//----- nvinfo : EIATTR_EXIT_INSTR_OFFSETS
	.align		4
        /*0060*/ 	.byte	0x04, 0x1c
        /*0062*/ 	.short	(.L_21 - .L_20)


	//   ....[0]....
.L_20:
        /*0064*/ 	.word	0x000002c0


	//   ....[1]....
        /*0068*/ 	.word	0x00000330


	//----- nvinfo : EIATTR_REQNTID
	.align		4
.L_21:
        /*006c*/ 	.byte	0x04, 0x10
        /*006e*/ 	.short	(.L_23 - .L_22)
.L_22:
        /*0070*/ 	.word	0x00000080
        /*0074*/ 	.word	0x00000001
        /*0078*/ 	.word	0x00000001


	//----- nvinfo : EIATTR_CBANK_PARAM_SIZE
	.align		4
.L_23:
        /*007c*/ 	.byte	0x03, 0x19
        /*007e*/ 	.short	0x0020


	//----- nvinfo : EIATTR_PARAM_CBANK
	.align		4
        /*0080*/ 	.byte	0x04, 0x0a
        /*0082*/ 	.short	(.L_25 - .L_24)
	.align		4
.L_24:
        /*0084*/ 	.word	index@(.nv.constant0.triton_poi_fused_convolution_max_pool2d_with_indices_relu_22)
        /*0088*/ 	.short	0x0210
        /*008a*/ 	.short	0x0020


	//----- nvinfo : EIATTR_SW_WAR
	.align		4
.L_25:
        /*008c*/ 	.byte	0x04, 0x36
        /*008e*/ 	.short	(.L_27 - .L_26)
.L_26:
        /*0090*/ 	.word	0x00000008
.L_27:


//--------------------- .nv.callgraph             --------------------------
	.section	.nv.callgraph,"",@"SHT_CUDA_CALLGRAPH"
	.align	4
	.sectionentsize	8
	.align		4
        /*0000*/ 	.word	0x00000000
	.align		4
        /*0004*/ 	.word	0xffffffff
	.align		4
        /*0008*/ 	.word	0x00000000
	.align		4
        /*000c*/ 	.word	0xfffffffe
	.align		4
        /*0010*/ 	.word	0x00000000
	.align		4
        /*0014*/ 	.word	0xfffffffd
	.align		4
        /*0018*/ 	.word	0x00000000
	.align		4
        /*001c*/ 	.word	0xfffffffc


//--------------------- .text.triton_poi_fused_convolution_max_pool2d_with_indices_relu_22 --------------------------
	.section	.text.triton_poi_fused_convolution_max_pool2d_with_indices_relu_22,"ax",@progbits
	.sectionflags	@"SHF_BARRIERS=1"
	.align	128
        .global         triton_poi_fused_convolution_max_pool2d_with_indices_relu_22
        .type           triton_poi_fused_convolution_max_pool2d_with_indices_relu_22,@function
        .size           triton_poi_fused_convolution_max_pool2d_with_indices_relu_22,(.L_x_1 - triton_poi_fused_convolution_max_pool2d_with_indices_relu_22)
        .other          triton_poi_fused_convolution_max_pool2d_with_indices_relu_22,@"STO_CUDA_ENTRY STV_DEFAULT"
triton_poi_fused_convolution_max_pool2d_with_indices_relu_22:
.text.triton_poi_fused_convolution_max_pool2d_with_indices_relu_22:
[----:B------:R-:W0:Y:S02]  /*0000*/  LDC R1, c[0x0][0x28] ;  /* 0x00000a00ff017b82 */ /* 0x000e240000000800 */
[----:B------:R-:W1:Y:S01]  /*0010*/  S2R R12, SR_TID.X ;  /* 0x00000000000c7919 */ /* 0x000e620000002100 */
[----:B------:R-:W2:Y:S01]  /*0020*/  LDC.64 R6, c[0x0][0x218] ;  /* 0x00008600ff067b82 */ /* 0x000ea20000000a00 */
[----:B------:R-:W-:Y:S01]  /*0030*/  ULDC.64 UR6, c[0x0][0x208] ;  /* 0x0000820000067ab9 */ /* 0x000fe20000000a00 */
[----:B------:R-:W3:Y:S01]  /*0040*/  S2R R4, SR_CTAID.Y ;  /* 0x0000000000047919 */ /* 0x000ee20000002600 */
[----:B------:R-:W4:Y:S01]  /*0050*/  S2R R0, SR_CTAID.X ;  /* 0x0000000000007919 */ /* 0x000f220000002500 */
[----:B-1----:R-:W-:Y:S01]  /*0060*/  IMAD.SHL.U32 R2, R12, 0x2, RZ ;  /* 0x000000020c027824 */ /* 0x002fe200078e00ff */
[----:B---3--:R-:W-:-:S04]  /*0070*/  SHF.R.S32.HI R9, RZ, 0x17, R4 ;  /* 0x00000017ff097819 */ /* 0x008fc80000011404 */
[----:B------:R-:W-:Y:S02]  /*0080*/  LOP3.LUT R5, R2, 0xfe, RZ, 0xc0, !PT ;  /* 0x000000fe02057812 */ /* 0x000fe400078ec0ff */
[----:B------:R-:W-:Y:S01]  /*0090*/  SGXT R9, R9, 0x1 ;  /* 0x000000010909781a */ /* 0x000fe20000000200 */
[----:B------:R-:W1:Y:S01]  /*00a0*/  LDC.64 R2, c[0x0][0x210] ;  /* 0x00008400ff027b82 */ /* 0x000e620000000a00 */
[----:B------:R-:W-:Y:S02]  /*00b0*/  PRMT R8, R5, 0x6540, R4 ;  /* 0x0000654005087816 */ /* 0x000fe40000000004 */
[----:B----4-:R-:W-:Y:S02]  /*00c0*/  ISETP.GE.AND P0, PT, R0, 0x10, PT ;  /* 0x000000100000780c */ /* 0x010fe40003f06270 */
[----:B------:R-:W-:-:S04]  /*00d0*/  LEA.HI R9, R9, R8, RZ, 0x9 ;  /* 0x0000000809097211 */ /* 0x000fc800078f48ff */
[C---:B------:R-:W-:Y:S01]  /*00e0*/  LOP3.LUT R11, R9.reuse, 0xfffffe00, RZ, 0xc0, !PT ;  /* 0xfffffe00090b7812 */ /* 0x040fe200078ec0ff */
[----:B------:R-:W-:-:S04]  /*00f0*/  IMAD.SHL.U32 R9, R9, 0x10, RZ ;  /* 0x0000001009097824 */ /* 0x000fc800078e00ff */
[----:B------:R-:W-:Y:S01]  /*0100*/  IMAD.IADD R11, R8, 0x1, -R11 ;  /* 0x00000001080b7824 */ /* 0x000fe200078e0a0b */
[----:B------:R-:W-:-:S03]  /*0110*/  LOP3.LUT R9, R9, 0xffffe000, RZ, 0xc0, !PT ;  /* 0xffffe00009097812 */ /* 0x000fc600078ec0ff */
[----:B------:R-:W-:Y:S02]  /*0120*/  IMAD R8, R0, 0x200, R11 ;  /* 0x0000020000087824 */ /* 0x000fe400078e020b */
[----:B--2---:R-:W-:Y:S01]  /*0130*/  IMAD.WIDE R6, R11, 0x4, R6 ;  /* 0x000000040b067825 */ /* 0x004fe200078e0206 */
[----:B------:R-:W-:-:S03]  /*0140*/  CS2R R10, SRZ ;  /* 0x00000000000a7805 */ /* 0x000fc6000001ff00 */
[----:B------:R-:W-:Y:S02]  /*0150*/  IMAD.IADD R9, R8, 0x1, R9 ;  /* 0x0000000108097824 */ /* 0x000fe400078e0209 */
[----:B------:R-:W2:Y:S02]  /*0160*/  LDG.E.EL.64 R6, desc[UR6][R6.64] ;  /* 0x0000000606067981 */ /* 0x000ea4000c2e1b00 */
[----:B-1----:R-:W-:-:S05]  /*0170*/  IMAD.WIDE R2, R9, 0x4, R2 ;  /* 0x0000000409027825 */ /* 0x002fca00078e0202 */
[----:B------:R1:W2:Y:S01]  /*0180*/  @!P0 LDG.E.EL.64 R10, desc[UR6][R2.64] ;  /* 0x00000006020a8981 */ /* 0x0002a2000c2e1b00 */
[----:B------:R-:W3:Y:S01]  /*0190*/  S2UR UR5, SR_CgaCtaId ;  /* 0x00000000000579c3 */ /* 0x000ee20000008800 */
[----:B------:R-:W-:Y:S02]  /*01a0*/  UMOV UR4, 0x400 ;  /* 0x0000040000047882 */ /* 0x000fe40000000000 */
[----:B---3--:R-:W-:-:S06]  /*01b0*/  UPRMT UR4, UR5, 0x654, UR4 ;  /* 0x0000065405047896 */ /* 0x008fcc0008000004 */
[----:B------:R-:W-:Y:S02]  /*01c0*/  LEA R8, R5, UR4, 0x3 ;  /* 0x0000000405087c11 */ /* 0x000fe4000f8e18ff */
[----:B------:R-:W-:-:S04]  /*01d0*/  LOP3.LUT R9, R12, 0x7f, RZ, 0xc0, !PT ;  /* 0x0000007f0c097812 */ /* 0x000fc800078ec0ff */
[C---:B------:R-:W-:Y:S02]  /*01e0*/  LEA R12, R9.reuse, UR4, 0x3 ;  /* 0x00000004090c7c11 */ /* 0x040fe4000f8e18ff */
[----:B-1----:R-:W-:-:S05]  /*01f0*/  PRMT R3, R9, 0x6540, R4 ;  /* 0x0000654009037816 */ /* 0x002fca0000000004 */
[----:B------:R-:W-:Y:S01]  /*0200*/  IMAD R3, R3, 0x10, R0 ;  /* 0x0000001003037824 */ /* 0x000fe200078e0200 */
[----:B------:R-:W-:-:S04]  /*0210*/  LOP3.LUT R5, R9, 0x80, RZ, 0xfc, !PT ;  /* 0x0000008009057812 */ /* 0x000fc800078efcff */
[----:B------:R-:W-:Y:S01]  /*0220*/  LEA R5, R5, UR4, 0x3 ;  /* 0x0000000405057c11 */ /* 0x000fe2000f8e18ff */
[----:B--2---:R-:W-:Y:S01]  /*0230*/  FADD R10, R6, R10 ;  /* 0x0000000a060a7221 */ /* 0x004fe20000000000 */
[----:B------:R-:W-:Y:S02]  /*0240*/  FADD R11, R7, R11 ;  /* 0x0000000b070b7221 */ /* 0x000fe40000000000 */
[----:B------:R-:W1:Y:S02]  /*0250*/  LDC.64 R6, c[0x0][0x220] ;  /* 0x00008800ff067b82 */ /* 0x000e640000000a00 */
[----:B------:R-:W-:Y:S04]  /*0260*/  STS [R8], R10 ;  /* 0x0000000a08007388 */ /* 0x000fe80000000800 */
[----:B------:R-:W-:Y:S02]  /*0270*/  STS [R8+0x8], R11 ;  /* 0x0000080b08007388 */ /* 0x000fe40000000800 */
[----:B------:R-:W-:Y:S06]  /*0280*/  BAR.SYNC.DEFER_BLOCKING 0x0 ;  /* 0x0000000000007b1d */ /* 0x000fec0000010000 */
[----:B------:R-:W2:Y:S01]  /*0290*/  LDS R13, [R12] ;  /* 0x000000000c0d7984 */ /* 0x000ea20000000800 */
[----:B-1----:R-:W-:-:S05]  /*02a0*/  IMAD.WIDE R2, R3, 0x4, R6 ;  /* 0x0000000403027825 */ /* 0x002fca00078e0206 */
[----:B--2---:R1:W-:Y:S01]  /*02b0*/  @!P0 STG.E desc[UR6][R2.64], R13 ;  /* 0x0000000d02008986 */ /* 0x0043e2000c101906 */
[----:B------:R-:W-:Y:S05]  /*02c0*/  @P0 EXIT ;  /* 0x000000000000094d */ /* 0x000fea0003800000 */
[----:B------:R-:W0:Y:S01]  /*02d0*/  LDS R5, [R5] ;  /* 0x0000000005057984 */ /* 0x000e220000000800 */
[----:B------:R-:W-:-:S05]  /*02e0*/  IMAD.SHL.U32 R4, R4, 0x100, RZ ;  /* 0x0000010004047824 */ /* 0x000fca00078e00ff */
[----:B------:R-:W-:-:S05]  /*02f0*/  LOP3.LUT R9, R4, 0x80, R9, 0xfe, !PT ;  /* 0x0000008004097812 */ /* 0x000fca00078efe09 */
[----:B-1----:R-:W-:-:S04]  /*0300*/  IMAD R3, R9, 0x10, R0 ;  /* 0x0000001009037824 */ /* 0x002fc800078e0200 */
[----:B------:R-:W-:-:S05]  /*0310*/  IMAD.WIDE R2, R3, 0x4, R6 ;  /* 0x0000000403027825 */ /* 0x000fca00078e0206 */
[----:B0-----:R-:W-:Y:S01]  /*0320*/  STG.E desc[UR6][R2.64], R5 ;  /* 0x0000000502007986 */ /* 0x001fe2000c101906 */
[----:B------:R-:W-:Y:S05]  /*0330*/  EXIT ;  /* 0x000000000000794d */ /* 0x000fea0003800000 */
.L_x_0:
[----:B------:R-:W-:-:S00]  /*0340*/  BRA `(.L_x_0) ;  /* 0xfffffffc00fc7947 */ /* 0x000fc0000383ffff */
[----:B------:R-:W-:-:S00]  /*0350*/  NOP ;  /* 0x0000000000007918 */ /* 0x000fc00000000000 */
        /* <DEDUP_REMOVED lines=10> */
.L_x_1:


//--------------------- .nv.shared.triton_poi_fused_convolution_max_pool2d_with_indices_relu_22 --------------------------
	.section	.nv.shared.triton_poi_fused_convolution_max_pool2d_with_indices_relu_22,"aw",@nobits
	.sectionflags	@""
	.align	16
	.zero		1024


//--------------------- .nv.constant0.triton_poi_fused_convolution_max_pool2d_with_indices_relu_22 --------------------------
	.section	.nv.constant0.triton_poi_fused_convolution_max_pool2d_with_indices_relu_22,"a",@progbits
	.sectionflags	@""
	.align	4
.nv.constant0.triton_poi_fused_convolution_max_pool2d_with_indices_relu_22:
	.zero		560
